//
// Generated by NVIDIA NVVM Compiler
//
// Compiler Build ID: CL-36424714
// Cuda compilation tools, release 13.0, V13.0.88
// Based on NVVM 20.0.0
//

.version 9.0
.target sm_100
.address_size 64

	// .globl	_Z4initPii
.extern .func  (.param .b32 func_retval0) vprintf
(
	.param .b64 vprintf_param_0,
	.param .b64 vprintf_param_1
)
;
.global .align 1 .b8 $str[4] = {37, 100, 10};

.visible .entry _Z4initPii(
	.param .u64 .ptr .align 1 _Z4initPii_param_0,
	.param .u32 _Z4initPii_param_1
)
{
	.reg .pred 	%p<7>;
	.reg .b32 	%r<33>;
	.reg .b64 	%rd<11>;

	ld.param.u64 	%rd2, [_Z4initPii_param_0];
	ld.param.u32 	%r12, [_Z4initPii_param_1];
	cvta.to.global.u64 	%rd1, %rd2;
	mov.u32 	%r13, %tid.x;
	mov.u32 	%r14, %ntid.x;
	mov.u32 	%r15, %ctaid.x;
	mad.lo.s32 	%r31, %r14, %r15, %r13;
	mov.u32 	%r16, %nctaid.x;
	mul.lo.s32 	%r2, %r16, %r14;
	setp.ge.s32 	%p1, %r31, %r12;
	@%p1 bra 	$L__BB0_7;
	add.s32 	%r17, %r31, %r2;
	max.s32 	%r18, %r12, %r17;
	setp.lt.s32 	%p2, %r17, %r12;
	selp.u32 	%r19, 1, 0, %p2;
	add.s32 	%r20, %r17, %r19;
	sub.s32 	%r21, %r18, %r20;
	div.u32 	%r22, %r21, %r2;
	add.s32 	%r3, %r22, %r19;
	and.b32  	%r23, %r3, 3;
	setp.eq.s32 	%p3, %r23, 3;
	@%p3 bra 	$L__BB0_4;
	add.s32 	%r24, %r3, 1;
	and.b32  	%r25, %r24, 3;
	neg.s32 	%r29, %r25;
$L__BB0_3:
	.pragma "nounroll";
	mul.wide.s32 	%rd3, %r31, 4;
	add.s64 	%rd4, %rd1, %rd3;
	st.global.u32 	[%rd4], %r31;
	add.s32 	%r31, %r31, %r2;
	add.s32 	%r29, %r29, 1;
	setp.ne.s32 	%p4, %r29, 0;
	@%p4 bra 	$L__BB0_3;
$L__BB0_4:
	setp.lt.u32 	%p5, %r3, 3;
	@%p5 bra 	$L__BB0_7;
	mul.wide.s32 	%rd7, %r2, 4;
$L__BB0_6:
	mul.wide.s32 	%rd5, %r31, 4;
	add.s64 	%rd6, %rd1, %rd5;
	st.global.u32 	[%rd6], %r31;
	add.s32 	%r26, %r31, %r2;
	add.s64 	%rd8, %rd6, %rd7;
	st.global.u32 	[%rd8], %r26;
	add.s32 	%r27, %r26, %r2;
	add.s64 	%rd9, %rd8, %rd7;
	st.global.u32 	[%rd9], %r27;
	add.s32 	%r28, %r27, %r2;
	add.s64 	%rd10, %rd9, %rd7;
	st.global.u32 	[%rd10], %r28;
	add.s32 	%r31, %r28, %r2;
	setp.lt.s32 	%p6, %r31, %r12;
	@%p6 bra 	$L__BB0_6;
$L__BB0_7:
	ret;

}
	// .globl	_Z5printPii
.visible .entry _Z5printPii(
	.param .u64 .ptr .align 1 _Z5printPii_param_0,
	.param .u32 _Z5printPii_param_1
)
{
	.local .align 8 .b8 	__local_depot1[8];
	.reg .b64 	%SP;
	.reg .b64 	%SPL;
	.reg .pred 	%p<2>;
	.reg .b32 	%r<53>;
	.reg .b64 	%rd<12>;

	mov.u64 	%SPL, __local_depot1;
	cvta.local.u64 	%SP, %SPL;
	ld.param.u64 	%rd5, [_Z5printPii_param_0];
	cvta.to.global.u64 	%rd6, %rd5;
	add.u64 	%rd7, %SP, 0;
	add.u64 	%rd1, %SPL, 0;
	add.s64 	%rd11, %rd6, 32;
	mov.b32 	%r52, 0;
	mov.u64 	%rd8, $str;
$L__BB1_1:
	ld.global.u32 	%r4, [%rd11+-32];
	st.local.u32 	[%rd1], %r4;
	cvta.global.u64 	%rd9, %rd8;
	{ // callseq 0, 0
	.param .b64 param0;
	st.param.b64 	[param0], %rd9;
	.param .b64 param1;
	st.param.b64 	[param1], %rd7;
	.param .b32 retval0;
	call.uni (retval0), 
	vprintf, 
	(
	param0, 
	param1
	);
	ld.param.b32 	%r5, [retval0];
	} // callseq 0
	ld.global.u32 	%r7, [%rd11+-28];
	st.local.u32 	[%rd1], %r7;
	{ // callseq 1, 0
	.param .b64 param0;
	st.param.b64 	[param0], %rd9;
	.param .b64 param1;
	st.param.b64 	[param1], %rd7;
	.param .b32 retval0;
	call.uni (retval0), 
	vprintf, 
	(
	param0, 
	param1
	);
	ld.param.b32 	%r8, [retval0];
	} // callseq 1
	ld.global.u32 	%r10, [%rd11+-24];
	st.local.u32 	[%rd1], %r10;
	{ // callseq 2, 0
	.param .b64 param0;
	st.param.b64 	[param0], %rd9;
	.param .b64 param1;
	st.param.b64 	[param1], %rd7;
	.param .b32 retval0;
	call.uni (retval0), 
	vprintf, 
	(
	param0, 
	param1
	);
	ld.param.b32 	%r11, [retval0];
	} // callseq 2
	ld.global.u32 	%r13, [%rd11+-20];
	st.local.u32 	[%rd1], %r13;
	{ // callseq 3, 0
	.param .b64 param0;
	st.param.b64 	[param0], %rd9;
	.param .b64 param1;
	st.param.b64 	[param1], %rd7;
	.param .b32 retval0;
	call.uni (retval0), 
	vprintf, 
	(
	param0, 
	param1
	);
	ld.param.b32 	%r14, [retval0];
	} // callseq 3
	ld.global.u32 	%r16, [%rd11+-16];
	st.local.u32 	[%rd1], %r16;
	{ // callseq 4, 0
	.param .b64 param0;
	st.param.b64 	[param0], %rd9;
	.param .b64 param1;
	st.param.b64 	[param1], %rd7;
	.param .b32 retval0;
	call.uni (retval0), 
	vprintf, 
	(
	param0, 
	param1
	);
	ld.param.b32 	%r17, [retval0];
	} // callseq 4
	ld.global.u32 	%r19, [%rd11+-12];
	st.local.u32 	[%rd1], %r19;
	{ // callseq 5, 0
	.param .b64 param0;
	st.param.b64 	[param0], %rd9;
	.param .b64 param1;
	st.param.b64 	[param1], %rd7;
	.param .b32 retval0;
	call.uni (retval0), 
	vprintf, 
	(
	param0, 
	param1
	);
	ld.param.b32 	%r20, [retval0];
	} // callseq 5
	ld.global.u32 	%r22, [%rd11+-8];
	st.local.u32 	[%rd1], %r22;
	{ // callseq 6, 0
	.param .b64 param0;
	st.param.b64 	[param0], %rd9;
	.param .b64 param1;
	st.param.b64 	[param1], %rd7;
	.param .b32 retval0;
	call.uni (retval0), 
	vprintf, 
	(
	param0, 
	param1
	);
	ld.param.b32 	%r23, [retval0];
	} // callseq 6
	ld.global.u32 	%r25, [%rd11+-4];
	st.local.u32 	[%rd1], %r25;
	{ // callseq 7, 0
	.param .b64 param0;
	st.param.b64 	[param0], %rd9;
	.param .b64 param1;
	st.param.b64 	[param1], %rd7;
	.param .b32 retval0;
	call.uni (retval0), 
	vprintf, 
	(
	param0, 
	param1
	);
	ld.param.b32 	%r26, [retval0];
	} // callseq 7
	ld.global.u32 	%r28, [%rd11];
	st.local.u32 	[%rd1], %r28;
	{ // callseq 8, 0
	.param .b64 param0;
	st.param.b64 	[param0], %rd9;
	.param .b64 param1;
	st.param.b64 	[param1], %rd7;
	.param .b32 retval0;
	call.uni (retval0), 
	vprintf, 
	(
	param0, 
	param1
	);
	ld.param.b32 	%r29, [retval0];
	} // callseq 8
	ld.global.u32 	%r31, [%rd11+4];
	st.local.u32 	[%rd1], %r31;
	{ // callseq 9, 0
	.param .b64 param0;
	st.param.b64 	[param0], %rd9;
	.param .b64 param1;
	st.param.b64 	[param1], %rd7;
	.param .b32 retval0;
	call.uni (retval0), 
	vprintf, 
	(
	param0, 
	param1
	);
	ld.param.b32 	%r32, [retval0];
	} // callseq 9
	ld.global.u32 	%r34, [%rd11+8];
	st.local.u32 	[%rd1], %r34;
	{ // callseq 10, 0
	.param .b64 param0;
	st.param.b64 	[param0], %rd9;
	.param .b64 param1;
	st.param.b64 	[param1], %rd7;
	.param .b32 retval0;
	call.uni (retval0), 
	vprintf, 
	(
	param0, 
	param1
	);
	ld.param.b32 	%r35, [retval0];
	} // callseq 10
	ld.global.u32 	%r37, [%rd11+12];
	st.local.u32 	[%rd1], %r37;
	{ // callseq 11, 0
	.param .b64 param0;
	st.param.b64 	[param0], %rd9;
	.param .b64 param1;
	st.param.b64 	[param1], %rd7;
	.param .b32 retval0;
	call.uni (retval0), 
	vprintf, 
	(
	param0, 
	param1
	);
	ld.param.b32 	%r38, [retval0];
	} // callseq 11
	ld.global.u32 	%r40, [%rd11+16];
	st.local.u32 	[%rd1], %r40;
	{ // callseq 12, 0
	.param .b64 param0;
	st.param.b64 	[param0], %rd9;
	.param .b64 param1;
	st.param.b64 	[param1], %rd7;
	.param .b32 retval0;
	call.uni (retval0), 
	vprintf, 
	(
	param0, 
	param1
	);
	ld.param.b32 	%r41, [retval0];
	} // callseq 12
	ld.global.u32 	%r43, [%rd11+20];
	st.local.u32 	[%rd1], %r43;
	{ // callseq 13, 0
	.param .b64 param0;
	st.param.b64 	[param0], %rd9;
	.param .b64 param1;
	st.param.b64 	[param1], %rd7;
	.param .b32 retval0;
	call.uni (retval0), 
	vprintf, 
	(
	param0, 
	param1
	);
	ld.param.b32 	%r44, [retval0];
	} // callseq 13
	ld.global.u32 	%r46, [%rd11+24];
	st.local.u32 	[%rd1], %r46;
	{ // callseq 14, 0
	.param .b64 param0;
	st.param.b64 	[param0], %rd9;
	.param .b64 param1;
	st.param.b64 	[param1], %rd7;
	.param .b32 retval0;
	call.uni (retval0), 
	vprintf, 
	(
	param0, 
	param1
	);
	ld.param.b32 	%r47, [retval0];
	} // callseq 14
	ld.global.u32 	%r49, [%rd11+28];
	st.local.u32 	[%rd1], %r49;
	{ // callseq 15, 0
	.param .b64 param0;
	st.param.b64 	[param0], %rd9;
	.param .b64 param1;
	st.param.b64 	[param1], %rd7;
	.param .b32 retval0;
	call.uni (retval0), 
	vprintf, 
	(
	param0, 
	param1
	);
	ld.param.b32 	%r50, [retval0];
	} // callseq 15
	add.s32 	%r52, %r52, 16;
	add.s64 	%rd11, %rd11, 64;
	setp.ne.s32 	%p1, %r52, 1024;
	@%p1 bra 	$L__BB1_1;
	ret;

}


// ===== COMPILED SASS (sm_100) =====

	.target	sm_100

	.elftype	@"ET_EXEC"


//--------------------- .note.nv.tkinfo           --------------------------
	.section	.note.nv.tkinfo,"",@"SHT_NOTE"
	.sectionflags	@"SHF_NOTE_NV_TKINFO"
	.tkinfo
        /*0018*/ 	.word	0x00000002
        /*0030*/ 	.string	""
        /*0030*/ 	.string	"ptxas"
        /*0030*/ 	.string	"Cuda compilation tools, release 13.0, V13.0.88"
        /*0030*/ 	.string	"Build cuda_13.0.r13.0/compiler.36424714_0"
        /*0030*/ 	.string	"-arch sm_100 -m 64 "



//--------------------- .note.nv.cuinfo           --------------------------
	.section	.note.nv.cuinfo,"",@"SHT_NOTE"
	.sectionflags	@"SHF_NOTE_NV_CUINFO"
        /*0018*/ 	.short	0x0002
        /*001a*/ 	.short	0x0064
        /*001c*/ 	.short	0x0082
	.zero		2


//--------------------- .nv.info                  --------------------------
	.section	.nv.info,"",@"SHT_CUDA_INFO"
	.align	4


	//----- nvinfo : EIATTR_REGCOUNT
	.align		4
        /*0000*/ 	.byte	0x04, 0x2f
        /*0002*/ 	.short	(.L_2 - .L_1)
	.align		4
.L_1:
        /*0004*/ 	.word	index@(_Z4initPii)
        /*0008*/ 	.word	0x00000016


	//----- nvinfo : EIATTR_FRAME_SIZE
	.align		4
.L_2:
        /*000c*/ 	.byte	0x04, 0x11
        /*000e*/ 	.short	(.L_4 - .L_3)
	.align		4
.L_3:
        /*0010*/ 	.word	index@(_Z4initPii)
        /*0014*/ 	.word	0x00000000


	//----- nvinfo : EIATTR_REGCOUNT
	.align		4
.L_4:
        /*0018*/ 	.byte	0x04, 0x2f
        /*001a*/ 	.short	(.L_6 - .L_5)
	.align		4
.L_5:
        /*001c*/ 	.word	index@(_Z5printPii)
        /*0020*/ 	.word	0x0000001a


	//----- nvinfo : EIATTR_FRAME_SIZE
	.align		4
.L_6:
        /*0024*/ 	.byte	0x04, 0x11
        /*0026*/ 	.short	(.L_8 - .L_7)
	.align		4
.L_7:
        /*0028*/ 	.word	index@(_Z5printPii)
        /*002c*/ 	.word	0x00000008


	//----- nvinfo : EIATTR_MIN_STACK_SIZE
	.align		4
.L_8:
        /*0030*/ 	.byte	0x04, 0x12
        /*0032*/ 	.short	(.L_10 - .L_9)
	.align		4
.L_9:
        /*0034*/ 	.word	index@(_Z5printPii)
        /*0038*/ 	.word	0x00000008


	//----- nvinfo : EIATTR_MIN_STACK_SIZE
	.align		4
.L_10:
        /*003c*/ 	.byte	0x04, 0x12
        /*003e*/ 	.short	(.L_12 - .L_11)
	.align		4
.L_11:
        /*0040*/ 	.word	index@(_Z4initPii)
        /*0044*/ 	.word	0x00000000
.L_12:


//--------------------- .nv.compat                --------------------------
	.section	.nv.compat,"",@"SHT_CUDA_COMPAT_INFO"
	.align	4
        /*0000*/ 	.byte	0x02, 0x09, 0x00, 0x00, 0x02, 0x02, 0x01, 0x00, 0x02, 0x05, 0x05, 0x00, 0x03, 0x07, 0x01, 0x01
        /*0010*/ 	.byte	0x02, 0x03, 0x00, 0x00, 0x02, 0x06, 0x01, 0x00, 0x04, 0x0b, 0x08, 0x00, 0x09, 0x00, 0x00, 0x00
        /*0020*/ 	.byte	0x00, 0x00, 0x00, 0x00


//--------------------- .nv.info._Z5printPii      --------------------------
	.section	.nv.info._Z5printPii,"",@"SHT_CUDA_INFO"
	.sectionflags	@""
	.align	4


	//----- nvinfo : EIATTR_CUDA_API_VERSION
	.align		4
        /*0000*/ 	.byte	0x04, 0x37
        /*0002*/ 	.short	(.L_14 - .L_13)
.L_13:
        /*0004*/ 	.word	0x00000082


	//----- nvinfo : EIATTR_KPARAM_INFO
	.align		4
.L_14:
        /*0008*/ 	.byte	0x04, 0x17
        /*000a*/ 	.short	(.L_16 - .L_15)
.L_15:
        /*000c*/ 	.word	0x00000000
        /*0010*/ 	.short	0x0001
        /*0012*/ 	.short	0x0008
        /*0014*/ 	.byte	0x00, 0xf0, 0x11, 0x00


	//----- nvinfo : EIATTR_KPARAM_INFO
	.align		4
.L_16:
        /*0018*/ 	.byte	0x04, 0x17
        /*001a*/ 	.short	(.L_18 - .L_17)
.L_17:
        /*001c*/ 	.word	0x00000000
        /*0020*/ 	.short	0x0000
        /*0022*/ 	.short	0x0000
        /*0024*/ 	.byte	0x00, 0xf5, 0x21, 0x00


	//----- nvinfo : EIATTR_SPARSE_MMA_MASK
	.align		4
.L_18:
        /*0028*/ 	.byte	0x03, 0x50
        /*002a*/ 	.short	0x0000


	//----- nvinfo : EIATTR_MAXREG_COUNT
	.align		4
        /*002c*/ 	.byte	0x03, 0x1b
        /*002e*/ 	.short	0x00ff


	//----- nvinfo : EIATTR_EXTERNS
	.align		4
        /*0030*/ 	.byte	0x04, 0x0f
        /*0032*/ 	.short	(.L_20 - .L_19)


	//   ....[0]....
	.align		4
.L_19:
        /*0034*/ 	.word	index@(vprintf)


	//----- nvinfo : EIATTR_MERCURY_ISA_VERSION
	.align		4
.L_20:
        /*0038*/ 	.byte	0x03, 0x5f
        /*003a*/ 	.short	0x0101


	//----- nvinfo : EIATTR_VRC_CTA_INIT_COUNT
	.align		4
        /*003c*/ 	.byte	0x02, 0x4a
	.zero		1
	.zero		1


	//----- nvinfo : EIATTR_SYSCALL_OFFSETS
	.align		4
        /*0040*/ 	.byte	0x04, 0x46
        /*0042*/ 	.short	(.L_22 - .L_21)


	//   ....[0]....
.L_21:
        /*0044*/ 	.word	0x000001a0


	//   ....[1]....
        /*0048*/ 	.word	0x00000240


	//   ....[2]....
        /*004c*/ 	.word	0x000002e0


	//   ....[3]....
        /*0050*/ 	.word	0x00000380


	//   ....[4]....
        /*0054*/ 	.word	0x00000420


	//   ....[5]....
        /*0058*/ 	.word	0x000004c0


	//   ....[6]....
        /*005c*/ 	.word	0x00000560


	//   ....[7]....
        /*0060*/ 	.word	0x00000600


	//   ....[8]....
        /*0064*/ 	.word	0x000006a0


	//   ....[9]....
        /*0068*/ 	.word	0x00000740


	//   ....[10]....
        /*006c*/ 	.word	0x000007e0


	//   ....[11]....
        /*0070*/ 	.word	0x00000880


	//   ....[12]....
        /*0074*/ 	.word	0x00000920


	//   ....[13]....
        /*0078*/ 	.word	0x000009c0


	//   ....[14]....
        /*007c*/ 	.word	0x00000a60


	//   ....[15]....
        /*0080*/ 	.word	0x00000b00


	//----- nvinfo : EIATTR_EXIT_INSTR_OFFSETS
	.align		4
.L_22:
        /*0084*/ 	.byte	0x04, 0x1c
        /*0086*/ 	.short	(.L_24 - .L_23)


	//   ....[0]....
.L_23:
        /*0088*/ 	.word	0x00000b50


	//----- nvinfo : EIATTR_CRS_STACK_SIZE
	.align		4
.L_24:
        /*008c*/ 	.byte	0x04, 0x1e
        /*008e*/ 	.short	(.L_26 - .L_25)
.L_25:
        /*0090*/ 	.word	0x00000000


	//----- nvinfo : EIATTR_CBANK_PARAM_SIZE
	.align		4
.L_26:
        /*0094*/ 	.byte	0x03, 0x19
        /*0096*/ 	.short	0x000c


	//----- nvinfo : EIATTR_PARAM_CBANK
	.align		4
        /*0098*/ 	.byte	0x04, 0x0a
        /*009a*/ 	.short	(.L_28 - .L_27)
	.align		4
.L_27:
        /*009c*/ 	.word	index@(.nv.constant0._Z5printPii)
        /*00a0*/ 	.short	0x0380
        /*00a2*/ 	.short	0x000c


	//----- nvinfo : EIATTR_SW_WAR
	.align		4
.L_28:
        /*00a4*/ 	.byte	0x04, 0x36
        /*00a6*/ 	.short	(.L_30 - .L_29)
.L_29:
        /*00a8*/ 	.word	0x00000008
.L_30:


//--------------------- .nv.info._Z4initPii       --------------------------
	.section	.nv.info._Z4initPii,"",@"SHT_CUDA_INFO"
	.sectionflags	@""
	.align	4


	//----- nvinfo : EIATTR_CUDA_API_VERSION
	.align		4
        /*0000*/ 	.byte	0x04, 0x37
        /*0002*/ 	.short	(.L_32 - .L_31)
.L_31:
        /*0004*/ 	.word	0x00000082


	//----- nvinfo : EIATTR_KPARAM_INFO
	.align		4
.L_32:
        /*0008*/ 	.byte	0x04, 0x17
        /*000a*/ 	.short	(.L_34 - .L_33)
.L_33:
        /*000c*/ 	.word	0x00000000
        /*0010*/ 	.short	0x0001
        /*0012*/ 	.short	0x0008
        /*0014*/ 	.byte	0x00, 0xf0, 0x11, 0x00


	//----- nvinfo : EIATTR_KPARAM_INFO
	.align		4
.L_34:
        /*0018*/ 	.byte	0x04, 0x17
        /*001a*/ 	.short	(.L_36 - .L_35)
.L_35:
        /*001c*/ 	.word	0x00000000
        /*0020*/ 	.short	0x0000
        /*0022*/ 	.short	0x0000
        /*0024*/ 	.byte	0x00, 0xf5, 0x21, 0x00


	//----- nvinfo : EIATTR_SPARSE_MMA_MASK
	.align		4
.L_36:
        /*0028*/ 	.byte	0x03, 0x50
        /*002a*/ 	.short	0x0000


	//----- nvinfo : EIATTR_MAXREG_COUNT
	.align		4
        /*002c*/ 	.byte	0x03, 0x1b
        /*002e*/ 	.short	0x00ff


	//----- nvinfo : EIATTR_MERCURY_ISA_VERSION
	.align		4
        /*0030*/ 	.byte	0x03, 0x5f
        /*0032*/ 	.short	0x0101


	//----- nvinfo : EIATTR_VRC_CTA_INIT_COUNT
	.align		4
        /*0034*/ 	.byte	0x02, 0x4a
	.zero		1
	.zero		1


	//----- nvinfo : EIATTR_EXIT_INSTR_OFFSETS
	.align		4
        /*0038*/ 	.byte	0x04, 0x1c
        /*003a*/ 	.short	(.L_38 - .L_37)


	//   ....[0]....
.L_37:
        /*003c*/ 	.word	0x00000090


	//   ....[1]....
        /*0040*/ 	.word	0x00000340


	//   ....[2]....
        /*0044*/ 	.word	0x00000430


	//----- nvinfo : EIATTR_CRS_STACK_SIZE
	.align		4
.L_38:
        /*0048*/ 	.byte	0x04, 0x1e
        /*004a*/ 	.short	(.L_40 - .L_39)
.L_39:
        /*004c*/ 	.word	0x00000000


	//----- nvinfo : EIATTR_CBANK_PARAM_SIZE
	.align		4
.L_40:
        /*0050*/ 	.byte	0x03, 0x19
        /*0052*/ 	.short	0x000c


	//----- nvinfo : EIATTR_PARAM_CBANK
	.align		4
        /*0054*/ 	.byte	0x04, 0x0a
        /*0056*/ 	.short	(.L_42 - .L_41)
	.align		4
.L_41:
        /*0058*/ 	.word	index@(.nv.constant0._Z4initPii)
        /*005c*/ 	.short	0x0380
        /*005e*/ 	.short	0x000c


	//----- nvinfo : EIATTR_SW_WAR
	.align		4
.L_42:
        /*0060*/ 	.byte	0x04, 0x36
        /*0062*/ 	.short	(.L_44 - .L_43)
.L_43:
        /*0064*/ 	.word	0x00000008
.L_44:


//--------------------- .nv.callgraph             --------------------------
	.section	.nv.callgraph,"",@"SHT_CUDA_CALLGRAPH"
	.align	4
	.sectionentsize	8
	.align		4
        /*0000*/ 	.word	0x00000000
	.align		4
        /*0004*/ 	.word	0xffffffff
	.align		4
        /*0008*/ 	.word	index@(_Z5printPii)
	.align		4
        /*000c*/ 	.word	index@(vprintf)
	.align		4
        /*0010*/ 	.word	0x00000000
	.align		4
        /*0014*/ 	.word	0xfffffffe
	.align		4
        /*0018*/ 	.word	0x00000000
	.align		4
        /*001c*/ 	.word	0xfffffffd
	.align		4
        /*0020*/ 	.word	0x00000000
	.align		4
        /*0024*/ 	.word	0xfffffffc


//--------------------- .nv.constant4             --------------------------
	.section	.nv.constant4,"a",@progbits
	.align	8
	.align		8
.nv.constant4:
        /*0000*/ 	.dword	vprintf
	.align		8
        /*0008*/ 	.dword	$str


//--------------------- .text._Z5printPii         --------------------------
	.section	.text._Z5printPii,"ax",@progbits
	.align	128
        .global         _Z5printPii
        .type           _Z5printPii,@function
        .size           _Z5printPii,(.L_x_23 - _Z5printPii)
        .other          _Z5printPii,@"STO_CUDA_ENTRY STV_DEFAULT"
_Z5printPii:
.text._Z5printPii:
[----:B------:R-:W0:Y:S01]  /*0000*/  LDC R1, c[0x0][0x37c] ;  /* 0x0000df00ff017b82 */ /* 0x000e220000000800 */
[----:B------:R-:W1:Y:S01]  /*0010*/  LDCU.64 UR4, c[0x0][0x380] ;  /* 0x00007000ff0477ac */ /* 0x000e620008000a00 */
[----:B0-----:R-:W-:Y:S02]  /*0020*/  VIADD R1, R1, 0xfffffff8 ;  /* 0xfffffff801017836 */ /* 0x001fe40000000000 */
[----:B------:R-:W-:Y:S01]  /*0030*/  IMAD.MOV.U32 R19, RZ, RZ, RZ ;  /* 0x000000ffff137224 */ /* 0x000fe200078e00ff */
[----:B------:R-:W0:Y:S01]  /*0040*/  LDCU UR6, c[0x0][0x2f8] ;  /* 0x00005f00ff0677ac */ /* 0x000e220008000800 */
[----:B------:R-:W2:Y:S01]  /*0050*/  LDCU UR7, c[0x0][0x2fc] ;  /* 0x00005f80ff0777ac */ /* 0x000ea20008000800 */
[----:B------:R-:W3:Y:S01]  /*0060*/  LDCU.64 UR36, c[0x0][0x358] ;  /* 0x00006b00ff2477ac */ /* 0x000ee20008000a00 */
[----:B-1----:R-:W-:-:S04]  /*0070*/  UIADD3 UR4, UP0, UPT, UR4, 0x20, URZ ;  /* 0x0000002004047890 */ /* 0x002fc8000ff1e0ff */
[----:B------:R-:W-:Y:S01]  /*0080*/  UIADD3.X UR5, UPT, UPT, URZ, UR5, URZ, UP0, !UPT ;  /* 0x00000005ff057290 */ /* 0x000fe200087fe4ff */
[----:B0-----:R-:W-:Y:S01]  /*0090*/  IADD3 R22, P0, PT, R1, UR6, RZ ;  /* 0x0000000601167c10 */ /* 0x001fe2000ff1e0ff */
[----:B------:R-:W-:-:S03]  /*00a0*/  IMAD.U32 R16, RZ, RZ, UR4 ;  /* 0x00000004ff107e24 */ /* 0x000fc6000f8e00ff */
[----:B--2---:R-:W-:Y:S01]  /*00b0*/  IADD3.X R18, PT, PT, RZ, UR7, RZ, P0, !PT ;  /* 0x00000007ff127c10 */ /* 0x004fe200087fe4ff */
[----:B---3--:R-:W-:-:S08]  /*00c0*/  IMAD.U32 R17, RZ, RZ, UR5 ;  /* 0x00000005ff117e24 */ /* 0x008fd0000f8e00ff */
.L_x_16:
[----:B------:R-:W2:Y:S01]  /*00d0*/  LDG.E R0, desc[UR36][R16.64+-0x20] ;  /* 0xffffe02410007981 */ /* 0x000ea2000c1e1900 */
[----:B------:R-:W-:Y:S01]  /*00e0*/  MOV R2, 0x0 ;  /* 0x0000000000027802 */ /* 0x000fe20000000f00 */
[----:B------:R-:W0:Y:S01]  /*00f0*/  LDCU.64 UR4, c[0x4][0x8] ;  /* 0x01000100ff0477ac */ /* 0x000e220008000a00 */
[----:B------:R-:W-:Y:S01]  /*0100*/  IADD3 R19, PT, PT, R19, 0x10, RZ ;  /* 0x0000001013137810 */ /* 0x000fe20007ffe0ff */
[----:B------:R-:W-:Y:S01]  /*0110*/  IMAD.MOV.U32 R7, RZ, RZ, R18 ;  /* 0x000000ffff077224 */ /* 0x000fe200078e0012 */
[----:B------:R1:W3:Y:S01]  /*0120*/  LDC.64 R8, c[0x4][R2] ;  /* 0x0100000002087b82 */ /* 0x0002e20000000a00 */
[----:B------:R-:W-:Y:S02]  /*0130*/  MOV R6, R22 ;  /* 0x0000001600067202 */ /* 0x000fe40000000f00 */
[----:B------:R-:W-:-:S04]  /*0140*/  ISETP.NE.AND P0, PT, R19, 0x400, PT ;  /* 0x000004001300780c */ /* 0x000fc80003f05270 */
[----:B------:R-:W-:Y:S01]  /*0150*/  P2R R23, PR, RZ, 0x1 ;  /* 0x00000001ff177803 */ /* 0x000fe20000000000 */
[----:B0-----:R-:W-:Y:S02]  /*0160*/  IMAD.U32 R4, RZ, RZ, UR4 ;  /* 0x00000004ff047e24 */ /* 0x001fe4000f8e00ff */
[----:B------:R-:W-:Y:S01]  /*0170*/  IMAD.U32 R5, RZ, RZ, UR5 ;  /* 0x00000005ff057e24 */ /* 0x000fe2000f8e00ff */
[----:B--23--:R1:W-:Y:S06]  /*0180*/  STL [R1], R0 ;  /* 0x0000000001007387 */ /* 0x00c3ec0000100800 */
[----:B------:R-:W-:-:S07]  /*0190*/  LEPC R20, `(.L_x_0) ;  /* 0x000000001014794e */ /* 0x000fce0000000000 */
[----:B-1----:R-:W-:Y:S05]  /*01a0*/  CALL.ABS.NOINC R8 ;  /* 0x0000000008007343 */ /* 0x002fea0003c00000 */
.L_x_0:
[----:B------:R-:W2:Y:S01]  /*01b0*/  LDG.E R0, desc[UR36][R16.64+-0x1c] ;  /* 0xffffe42410007981 */ /* 0x000ea2000c1e1900 */
[----:B------:R0:W1:Y:S01]  /*01c0*/  LDC.64 R8, c[0x4][R2] ;  /* 0x0100000002087b82 */ /* 0x0000620000000a00 */
[----:B------:R-:W3:Y:S01]  /*01d0*/  LDCU.64 UR4, c[0x4][0x8] ;  /* 0x01000100ff0477ac */ /* 0x000ee20008000a00 */
[----:B------:R-:W-:Y:S02]  /*01e0*/  IMAD.MOV.U32 R6, RZ, RZ, R22 ;  /* 0x000000ffff067224 */ /* 0x000fe400078e0016 */
[----:B------:R-:W-:Y:S02]  /*01f0*/  IMAD.MOV.U32 R7, RZ, RZ, R18 ;  /* 0x000000ffff077224 */ /* 0x000fe400078e0012 */
[----:B---3--:R-:W-:Y:S01]  /*0200*/  IMAD.U32 R4, RZ, RZ, UR4 ;  /* 0x00000004ff047e24 */ /* 0x008fe2000f8e00ff */
[----:B------:R-:W-:Y:S01]  /*0210*/  MOV R5, UR5 ;  /* 0x0000000500057c02 */ /* 0x000fe20008000f00 */
[----:B-12---:R0:W-:Y:S06]  /*0220*/  STL [R1], R0 ;  /* 0x0000000001007387 */ /* 0x0061ec0000100800 */
[----:B------:R-:W-:-:S07]  /*0230*/  LEPC R20, `(.L_x_1) ;  /* 0x000000001014794e */ /* 0x000fce0000000000 */
[----:B0-----:R-:W-:Y:S05]  /*0240*/  CALL.ABS.NOINC R8 ;  /* 0x0000000008007343 */ /* 0x001fea0003c00000 */
.L_x_1:
[----:B------:R-:W2:Y:S01]  /*0250*/  LDG.E R0, desc[UR36][R16.64+-0x18] ;  /* 0xffffe82410007981 */ /* 0x000ea2000c1e1900 */
[----:B------:R0:W1:Y:S01]  /*0260*/  LDC.64 R8, c[0x4][R2] ;  /* 0x0100000002087b82 */ /* 0x0000620000000a00 */
[----:B------:R-:W3:Y:S01]  /*0270*/  LDCU.64 UR4, c[0x4][0x8] ;  /* 0x01000100ff0477ac */ /* 0x000ee20008000a00 */
[----:B------:R-:W-:Y:S01]  /*0280*/  IMAD.MOV.U32 R6, RZ, RZ, R22 ;  /* 0x000000ffff067224 */ /* 0x000fe200078e0016 */
[----:B------:R-:W-:Y:S02]  /*0290*/  MOV R7, R18 ;  /* 0x0000001200077202 */ /* 0x000fe40000000f00 */
[----:B---3--:R-:W-:Y:S01]  /*02a0*/  MOV R4, UR4 ;  /* 0x0000000400047c02 */ /* 0x008fe20008000f00 */
[----:B------:R-:W-:Y:S01]  /*02b0*/  IMAD.U32 R5, RZ, RZ, UR5 ;  /* 0x00000005ff057e24 */ /* 0x000fe2000f8e00ff */
[----:B-12---:R0:W-:Y:S06]  /*02c0*/  STL [R1], R0 ;  /* 0x0000000001007387 */ /* 0x0061ec0000100800 */
[----:B------:R-:W-:-:S07]  /*02d0*/  LEPC R20, `(.L_x_2) ;  /* 0x000000001014794e */ /* 0x000fce0000000000 */
[----:B0-----:R-:W-:Y:S05]  /*02e0*/  CALL.ABS.NOINC R8 ;  /* 0x0000000008007343 */ /* 0x001fea0003c00000 */
.L_x_2:
[----:B------:R-:W2:Y:S01]  /*02f0*/  LDG.E R0, desc[UR36][R16.64+-0x14] ;  /* 0xffffec2410007981 */ /* 0x000ea2000c1e1900 */
[----:B------:R0:W1:Y:S01]  /*0300*/  LDC.64 R8, c[0x4][R2] ;  /* 0x0100000002087b82 */ /* 0x0000620000000a00 */
[----:B------:R-:W3:Y:S01]  /*0310*/  LDCU.64 UR4, c[0x4][0x8] ;  /* 0x01000100ff0477ac */ /* 0x000ee20008000a00 */
[----:B------:R-:W-:Y:S01]  /*0320*/  MOV R6, R22 ;  /* 0x0000001600067202 */ /* 0x000fe20000000f00 */
[----:B------:R-:W-:Y:S02]  /*0330*/  IMAD.MOV.U32 R7, RZ, RZ, R18 ;  /* 0x000000ffff077224 */ /* 0x000fe400078e0012 */
[----:B---3--:R-:W-:Y:S02]  /*0340*/  IMAD.U32 R4, RZ, RZ, UR4 ;  /* 0x00000004ff047e24 */ /* 0x008fe4000f8e00ff */
[----:B------:R-:W-:Y:S01]  /*0350*/  IMAD.U32 R5, RZ, RZ, UR5 ;  /* 0x00000005ff057e24 */ /* 0x000fe2000f8e00ff */
[----:B-12---:R0:W-:Y:S06]  /*0360*/  STL [R1], R0 ;  /* 0x0000000001007387 */ /* 0x0061ec0000100800 */
[----:B------:R-:W-:-:S07]  /*0370*/  LEPC R20, `(.L_x_3) ;  /* 0x000000001014794e */ /* 0x000fce0000000000 */
[----:B0-----:R-:W-:Y:S05]  /*0380*/  CALL.ABS.NOINC R8 ;  /* 0x0000000008007343 */ /* 0x001fea0003c00000 */
.L_x_3:
        /* <DEDUP_REMOVED lines=10> */
.L_x_4:
        /* <DEDUP_REMOVED lines=10> */
.L_x_5:
        /* <DEDUP_REMOVED lines=10> */
.L_x_6:
        /* <DEDUP_REMOVED lines=10> */
.L_x_7:
        /* <DEDUP_REMOVED lines=10> */
.L_x_8:
        /* <DEDUP_REMOVED lines=10> */
.L_x_9:
        /* <DEDUP_REMOVED lines=10> */
.L_x_10:
        /* <DEDUP_REMOVED lines=10> */
.L_x_11:
        /* <DEDUP_REMOVED lines=10> */
.L_x_12:
[----:B------:R-:W2:Y:S01]  /*0930*/  LDG.E R0, desc[UR36][R16.64+0x14] ;  /* 0x0000142410007981 */ /* 0x000ea2000c1e1900 */
[----:B------:R0:W1:Y:S01]  /*0940*/  LDC.64 R8, c[0x4][R2] ;  /* 0x0100000002087b82 */ /* 0x0000620000000a00 */
[----:B------:R-:W3:Y:S01]  /*0950*/  LDCU.64 UR4, c[0x4][0x8] ;  /* 0x01000100ff0477ac */ /* 0x000ee20008000a00 */
[----:B------:R-:W-:Y:S01]  /*0960*/  MOV R6, R22 ;  /* 0x0000001600067202 */ /* 0x000fe20000000f00 */
[----:B------:R-:W-:Y:S01]  /*0970*/  IMAD.MOV.U32 R7, RZ, RZ, R18 ;  /* 0x000000ffff077224 */ /* 0x000fe200078e0012 */
[----:B---3--:R-:W-:Y:S01]  /*0980*/  MOV R4, UR4 ;  /* 0x0000000400047c02 */ /* 0x008fe20008000f00 */
[----:B------:R-:W-:Y:S01]  /*0990*/  IMAD.U32 R5, RZ, RZ, UR5 ;  /* 0x00000005ff057e24 */ /* 0x000fe2000f8e00ff */
[----:B-12---:R0:W-:Y:S06]  /*09a0*/  STL [R1], R0 ;  /* 0x0000000001007387 */ /* 0x0061ec0000100800 */
[----:B------:R-:W-:-:S07]  /*09b0*/  LEPC R20, `(.L_x_13) ;  /* 0x000000001014794e */ /* 0x000fce0000000000 */
[----:B0-----:R-:W-:Y:S05]  /*09c0*/  CALL.ABS.NOINC R8 ;  /* 0x0000000008007343 */ /* 0x001fea0003c00000 */
.L_x_13:
        /* <DEDUP_REMOVED lines=10> */
.L_x_14:
[----:B------:R-:W2:Y:S01]  /*0a70*/  LDG.E R0, desc[UR36][R16.64+0x1c] ;  /* 0x00001c2410007981 */ /* 0x000ea2000c1e1900 */
[----:B------:R-:W0:Y:S01]  /*0a80*/  LDC.64 R2, c[0x4][R2] ;  /* 0x0100000002027b82 */ /* 0x000e220000000a00 */
[----:B------:R-:W1:Y:S01]  /*0a90*/  LDCU.64 UR4, c[0x4][0x8] ;  /* 0x01000100ff0477ac */ /* 0x000e620008000a00 */
[----:B------:R-:W-:Y:S01]  /*0aa0*/  MOV R6, R22 ;  /* 0x0000001600067202 */ /* 0x000fe20000000f00 */
[----:B------:R-:W-:Y:S01]  /*0ab0*/  IMAD.MOV.U32 R7, RZ, RZ, R18 ;  /* 0x000000ffff077224 */ /* 0x000fe200078e0012 */
[----:B-1----:R-:W-:Y:S01]  /*0ac0*/  MOV R4, UR4 ;  /* 0x0000000400047c02 */ /* 0x002fe20008000f00 */
[----:B------:R-:W-:Y:S01]  /*0ad0*/  IMAD.U32 R5, RZ, RZ, UR5 ;  /* 0x00000005ff057e24 */ /* 0x000fe2000f8e00ff */
[----:B0-2---:R1:W-:Y:S06]  /*0ae0*/  STL [R1], R0 ;  /* 0x0000000001007387 */ /* 0x0053ec0000100800 */
[----:B------:R-:W-:-:S07]  /*0af0*/  LEPC R20, `(.L_x_15) ;  /* 0x000000001014794e */ /* 0x000fce0000000000 */
[----:B-1----:R-:W-:Y:S05]  /*0b00*/  CALL.ABS.NOINC R2 ;  /* 0x0000000002007343 */ /* 0x002fea0003c00000 */
.L_x_15:
[----:B------:R-:W-:Y:S02]  /*0b10*/  ISETP.NE.AND P6, PT, R23, RZ, PT ;  /* 0x000000ff1700720c */ /* 0x000fe40003fc5270 */
[----:B------:R-:W-:-:S04]  /*0b20*/  IADD3 R16, P0, PT, R16, 0x40, RZ ;  /* 0x0000004010107810 */ /* 0x000fc80007f1e0ff */
[----:B------:R-:W-:-:S07]  /*0b30*/  IADD3.X R17, PT, PT, RZ, R17, RZ, P0, !PT ;  /* 0x00000011ff117210 */ /* 0x000fce00007fe4ff */
[----:B------:R-:W-:Y:S05]  /*0b40*/  @P6 BRA `(.L_x_16) ;  /* 0xfffffff400606947 */ /* 0x000fea000383ffff */
[----:B------:R-:W-:Y:S05]  /*0b50*/  EXIT ;  /* 0x000000000000794d */ /* 0x000fea0003800000 */
.L_x_17:
[----:B------:R-:W-:-:S00]  /*0b60*/  BRA `(.L_x_17) ;  /* 0xfffffffc00fc7947 */ /* 0x000fc0000383ffff */
[----:B------:R-:W-:-:S00]  /*0b70*/  NOP ;  /* 0x0000000000007918 */ /* 0x000fc00000000000 */
        /* <DEDUP_REMOVED lines=8> */
.L_x_23:


//--------------------- .text._Z4initPii          --------------------------
	.section	.text._Z4initPii,"ax",@progbits
	.align	128
        .global         _Z4initPii
        .type           _Z4initPii,@function
        .size           _Z4initPii,(.L_x_24 - _Z4initPii)
        .other          _Z4initPii,@"STO_CUDA_ENTRY STV_DEFAULT"
_Z4initPii:
.text._Z4initPii:
[----:B------:R-:W-:Y:S01]  /*0000*/  LDC R1, c[0x0][0x37c] ;  /* 0x0000df00ff017b82 */ /* 0x000fe20000000800 */
[----:B------:R-:W0:Y:S01]  /*0010*/  S2R R5, SR_TID.X ;  /* 0x0000000000057919 */ /* 0x000e220000002100 */
[----:B------:R-:W0:Y:S06]  /*0020*/  LDCU UR4, c[0x0][0x360] ;  /* 0x00006c00ff0477ac */ /* 0x000e2c0008000800 */
[----:B------:R-:W1:Y:S01]  /*0030*/  LDC R2, c[0x0][0x370] ;  /* 0x0000dc00ff027b82 */ /* 0x000e620000000800 */
[----:B------:R-:W0:Y:S01]  /*0040*/  S2R R0, SR_CTAID.X ;  /* 0x0000000000007919 */ /* 0x000e220000002500 */
[----:B------:R-:W2:Y:S01]  /*0050*/  LDCU UR6, c[0x0][0x388] ;  /* 0x00007100ff0677ac */ /* 0x000ea20008000800 */
[----:B0-----:R-:W-:-:S02]  /*0060*/  IMAD R5, R0, UR4, R5 ;  /* 0x0000000400057c24 */ /* 0x001fc4000f8e0205 */
[----:B-1----:R-:W-:-:S03]  /*0070*/  IMAD R0, R2, UR4, RZ ;  /* 0x0000000402007c24 */ /* 0x002fc6000f8e02ff */
[----:B--2---:R-:W-:-:S13]  /*0080*/  ISETP.GE.AND P0, PT, R5, UR6, PT ;  /* 0x0000000605007c0c */ /* 0x004fda000bf06270 */
[----:B------:R-:W-:Y:S05]  /*0090*/  @P0 EXIT ;  /* 0x000000000000094d */ /* 0x000fea0003800000 */
[----:B------:R-:W0:Y:S01]  /*00a0*/  I2F.U32.RP R8, R0 ;  /* 0x0000000000087306 */ /* 0x000e220000209000 */
[C---:B------:R-:W-:Y:S01]  /*00b0*/  IADD3 R4, PT, PT, R0.reuse, R5, RZ ;  /* 0x0000000500047210 */ /* 0x040fe20007ffe0ff */
[----:B------:R-:W-:Y:S01]  /*00c0*/  IMAD.MOV R9, RZ, RZ, -R0 ;  /* 0x000000ffff097224 */ /* 0x000fe200078e0a00 */
[----:B------:R-:W-:Y:S01]  /*00d0*/  ISETP.NE.U32.AND P2, PT, R0, RZ, PT ;  /* 0x000000ff0000720c */ /* 0x000fe20003f45070 */
[----:B------:R-:W1:Y:S01]  /*00e0*/  LDCU.64 UR4, c[0x0][0x358] ;  /* 0x00006b00ff0477ac */ /* 0x000e620008000a00 */
[C---:B------:R-:W-:Y:S01]  /*00f0*/  ISETP.GE.AND P0, PT, R4.reuse, UR6, PT ;  /* 0x0000000604007c0c */ /* 0x040fe2000bf06270 */
[----:B------:R-:W-:Y:S01]  /*0100*/  BSSY.RECONVERGENT B0, `(.L_x_18) ;  /* 0x0000023000007945 */ /* 0x000fe20003800200 */
[----:B------:R-:W-:Y:S02]  /*0110*/  VIMNMX R7, PT, PT, R4, UR6, !PT ;  /* 0x0000000604077c48 */ /* 0x000fe4000ffe0100 */
[----:B------:R-:W-:-:S04]  /*0120*/  SEL R6, RZ, 0x1, P0 ;  /* 0x00000001ff067807 */ /* 0x000fc80000000000 */
[----:B------:R-:W-:Y:S01]  /*0130*/  IADD3 R7, PT, PT, R7, -R4, -R6 ;  /* 0x8000000407077210 */ /* 0x000fe20007ffe806 */
[----:B0-----:R-:W0:Y:S02]  /*0140*/  MUFU.RCP R8, R8 ;  /* 0x0000000800087308 */ /* 0x001e240000001000 */
[----:B0-----:R-:W-:-:S06]  /*0150*/  VIADD R2, R8, 0xffffffe ;  /* 0x0ffffffe08027836 */ /* 0x001fcc0000000000 */
[----:B------:R0:W2:Y:S02]  /*0160*/  F2I.FTZ.U32.TRUNC.NTZ R3, R2 ;  /* 0x0000000200037305 */ /* 0x0000a4000021f000 */
[----:B0-----:R-:W-:Y:S02]  /*0170*/  IMAD.MOV.U32 R2, RZ, RZ, RZ ;  /* 0x000000ffff027224 */ /* 0x001fe400078e00ff */
[----:B--2---:R-:W-:-:S04]  /*0180*/  IMAD R9, R9, R3, RZ ;  /* 0x0000000309097224 */ /* 0x004fc800078e02ff */
[----:B------:R-:W-:-:S06]  /*0190*/  IMAD.HI.U32 R8, R3, R9, R2 ;  /* 0x0000000903087227 */ /* 0x000fcc00078e0002 */
[----:B------:R-:W-:-:S05]  /*01a0*/  IMAD.HI.U32 R9, R8, R7, RZ ;  /* 0x0000000708097227 */ /* 0x000fca00078e00ff */
[----:B------:R-:W-:-:S05]  /*01b0*/  IADD3 R2, PT, PT, -R9, RZ, RZ ;  /* 0x000000ff09027210 */ /* 0x000fca0007ffe1ff */
[----:B------:R-:W-:Y:S02]  /*01c0*/  IMAD R7, R0, R2, R7 ;  /* 0x0000000200077224 */ /* 0x000fe400078e0207 */
[----:B------:R-:W0:Y:S03]  /*01d0*/  LDC.64 R2, c[0x0][0x380] ;  /* 0x0000e000ff027b82 */ /* 0x000e260000000a00 */
[----:B------:R-:W-:-:S13]  /*01e0*/  ISETP.GE.U32.AND P0, PT, R7, R0, PT ;  /* 0x000000000700720c */ /* 0x000fda0003f06070 */
[----:B------:R-:W-:Y:S01]  /*01f0*/  @P0 IMAD.IADD R7, R7, 0x1, -R0 ;  /* 0x0000000107070824 */ /* 0x000fe200078e0a00 */
[----:B------:R-:W-:-:S04]  /*0200*/  @P0 IADD3 R9, PT, PT, R9, 0x1, RZ ;  /* 0x0000000109090810 */ /* 0x000fc80007ffe0ff */
[----:B------:R-:W-:-:S13]  /*0210*/  ISETP.GE.U32.AND P1, PT, R7, R0, PT ;  /* 0x000000000700720c */ /* 0x000fda0003f26070 */
[----:B------:R-:W-:Y:S01]  /*0220*/  @P1 VIADD R9, R9, 0x1 ;  /* 0x0000000109091836 */ /* 0x000fe20000000000 */
[----:B------:R-:W-:-:S04]  /*0230*/  @!P2 LOP3.LUT R9, RZ, R0, RZ, 0x33, !PT ;  /* 0x00000000ff09a212 */ /* 0x000fc800078e33ff */
[----:B------:R-:W-:-:S04]  /*0240*/  IADD3 R4, PT, PT, R6, R9, RZ ;  /* 0x0000000906047210 */ /* 0x000fc80007ffe0ff */
[C---:B------:R-:W-:Y:S02]  /*0250*/  LOP3.LUT R6, R4.reuse, 0x3, RZ, 0xc0, !PT ;  /* 0x0000000304067812 */ /* 0x040fe400078ec0ff */
[----:B------:R-:W-:Y:S02]  /*0260*/  ISETP.GE.U32.AND P1, PT, R4, 0x3, PT ;  /* 0x000000030400780c */ /* 0x000fe40003f26070 */
[----:B------:R-:W-:-:S13]  /*0270*/  ISETP.NE.AND P0, PT, R6, 0x3, PT ;  /* 0x000000030600780c */ /* 0x000fda0003f05270 */
[----:B01----:R-:W-:Y:S05]  /*0280*/  @!P0 BRA `(.L_x_19) ;  /* 0x0000000000288947 */ /* 0x003fea0003800000 */
[----:B------:R-:W0:Y:S01]  /*0290*/  LDC.64 R8, c[0x0][0x380] ;  /* 0x0000e000ff087b82 */ /* 0x000e220000000a00 */
[----:B------:R-:W-:-:S05]  /*02a0*/  VIADD R4, R4, 0x1 ;  /* 0x0000000104047836 */ /* 0x000fca0000000000 */
[----:B------:R-:W-:-:S04]  /*02b0*/  LOP3.LUT R4, R4, 0x3, RZ, 0xc0, !PT ;  /* 0x0000000304047812 */ /* 0x000fc800078ec0ff */
[----:B------:R-:W-:-:S07]  /*02c0*/  IADD3 R4, PT, PT, -R4, RZ, RZ ;  /* 0x000000ff04047210 */ /* 0x000fce0007ffe1ff */
.L_x_20:
[----:B------:R-:W-:Y:S02]  /*02d0*/  VIADD R4, R4, 0x1 ;  /* 0x0000000104047836 */ /* 0x000fe40000000000 */
[----:B0-----:R-:W-:-:S03]  /*02e0*/  IMAD.WIDE R6, R5, 0x4, R8 ;  /* 0x0000000405067825 */ /* 0x001fc600078e0208 */
[----:B------:R-:W-:Y:S02]  /*02f0*/  ISETP.NE.AND P0, PT, R4, RZ, PT ;  /* 0x000000ff0400720c */ /* 0x000fe40003f05270 */
[----:B------:R0:W-:Y:S02]  /*0300*/  STG.E desc[UR4][R6.64], R5 ;  /* 0x0000000506007986 */ /* 0x0001e4000c101904 */
[----:B0-----:R-:W-:-:S09]  /*0310*/  IADD3 R5, PT, PT, R0, R5, RZ ;  /* 0x0000000500057210 */ /* 0x001fd20007ffe0ff */
[----:B------:R-:W-:Y:S05]  /*0320*/  @P0 BRA `(.L_x_20) ;  /* 0xfffffffc00e80947 */ /* 0x000fea000383ffff */
.L_x_19:
[----:B------:R-:W-:Y:S05]  /*0330*/  BSYNC.RECONVERGENT B0 ;  /* 0x0000000000007941 */ /* 0x000fea0003800200 */
.L_x_18:
[----:B------:R-:W-:Y:S05]  /*0340*/  @!P1 EXIT ;  /* 0x000000000000994d */ /* 0x000fea0003800000 */
.L_x_21:
[----:B------:R-:W-:-:S04]  /*0350*/  IMAD.WIDE R12, R5, 0x4, R2 ;  /* 0x00000004050c7825 */ /* 0x000fc800078e0202 */
[C---:B------:R-:W-:Y:S01]  /*0360*/  IMAD.IADD R19, R0.reuse, 0x1, R5 ;  /* 0x0000000100137824 */ /* 0x040fe200078e0205 */
[----:B------:R0:W-:Y:S01]  /*0370*/  STG.E desc[UR4][R12.64], R5 ;  /* 0x000000050c007986 */ /* 0x0001e2000c101904 */
[----:B------:R-:W-:-:S03]  /*0380*/  IMAD.WIDE R6, R0, 0x4, R12 ;  /* 0x0000000400067825 */ /* 0x000fc600078e020c */
[C---:B------:R-:W-:Y:S02]  /*0390*/  IADD3 R15, PT, PT, R0.reuse, R19, RZ ;  /* 0x00000013000f7210 */ /* 0x040fe40007ffe0ff */
[----:B------:R1:W-:Y:S01]  /*03a0*/  STG.E desc[UR4][R6.64], R19 ;  /* 0x0000001306007986 */ /* 0x0003e2000c101904 */
[----:B------:R-:W-:-:S04]  /*03b0*/  IMAD.WIDE R8, R0, 0x4, R6 ;  /* 0x0000000400087825 */ /* 0x000fc800078e0206 */
[C---:B------:R-:W-:Y:S01]  /*03c0*/  IMAD.IADD R17, R0.reuse, 0x1, R15 ;  /* 0x0000000100117824 */ /* 0x040fe200078e020f */
[----:B------:R1:W-:Y:S01]  /*03d0*/  STG.E desc[UR4][R8.64], R15 ;  /* 0x0000000f08007986 */ /* 0x0003e2000c101904 */
[----:B------:R-:W-:-:S03]  /*03e0*/  IMAD.WIDE R10, R0, 0x4, R8 ;  /* 0x00000004000a7825 */ /* 0x000fc600078e0208 */
[----:B0-----:R-:W-:Y:S02]  /*03f0*/  IADD3 R5, PT, PT, R0, R17, RZ ;  /* 0x0000001100057210 */ /* 0x001fe40007ffe0ff */
[----:B------:R1:W-:Y:S02]  /*0400*/  STG.E desc[UR4][R10.64], R17 ;  /* 0x000000110a007986 */ /* 0x0003e4000c101904 */
[----:B------:R-:W-:-:S13]  /*0410*/  ISETP.GE.AND P0, PT, R5, UR6, PT ;  /* 0x0000000605007c0c */ /* 0x000fda000bf06270 */
[----:B-1----:R-:W-:Y:S05]  /*0420*/  @!P0 BRA `(.L_x_21) ;  /* 0xfffffffc00c88947 */ /* 0x002fea000383ffff */
[----:B------:R-:W-:Y:S05]  /*0430*/  EXIT ;  /* 0x000000000000794d */ /* 0x000fea0003800000 */
.L_x_22:
        /* <DEDUP_REMOVED lines=12> */
.L_x_24:


//--------------------- .nv.global.init           --------------------------
	.section	.nv.global.init,"aw",@progbits
.nv.global.init:
	.type		$str,@object
	.size		$str,(.L_0 - $str)
$str:
        /*0000*/ 	.byte	0x25, 0x64, 0x0a, 0x00
.L_0:


//--------------------- .nv.shared.reserved.0     --------------------------
	.section	.nv.shared.reserved.0,"aw",@nobits
	.weak		__nv_reservedSMEM_offset_0_alias
	.size		__nv_reservedSMEM_offset_0_alias, 0, 64
	.other		__nv_reservedSMEM_offset_0_alias,@"STO_CUDA_RESERVED_SHARED STV_DEFAULT"
__nv_reservedSMEM_offset_0_alias:
	.zero		0
	.zero		64


//--------------------- .nv.constant0._Z5printPii --------------------------
	.section	.nv.constant0._Z5printPii,"a",@progbits
	.sectionflags	@""
	.align	4
.nv.constant0._Z5printPii:
	.zero		908


//--------------------- .nv.constant0._Z4initPii  --------------------------
	.section	.nv.constant0._Z4initPii,"a",@progbits
	.sectionflags	@""
	.align	4
.nv.constant0._Z4initPii:
	.zero		908


//--------------------- SYMBOLS --------------------------

	.type		.nv.reservedSmem.offset0,@object
	.size		.nv.reservedSmem.offset0,0x4
	.type		vprintf,@function
